//
// Generated by NVIDIA NVVM Compiler
//
// Compiler Build ID: CL-36424714
// Cuda compilation tools, release 13.0, V13.0.88
// Based on NVVM 20.0.0
//

.version 9.0
.target sm_100
.address_size 64

	// .globl	_Z14blockTransposePiS_

.visible .entry _Z14blockTransposePiS_(
	.param .u64 .ptr .align 1 _Z14blockTransposePiS__param_0,
	.param .u64 .ptr .align 1 _Z14blockTransposePiS__param_1
)
{
	.reg .pred 	%p<4>;
	.reg .b32 	%r<15>;
	.reg .b64 	%rd<9>;

	ld.param.u64 	%rd1, [_Z14blockTransposePiS__param_0];
	ld.param.u64 	%rd2, [_Z14blockTransposePiS__param_1];
	mov.u32 	%r3, %ctaid.x;
	shl.b32 	%r4, %r3, 1;
	mov.u32 	%r5, %tid.x;
	add.s32 	%r1, %r4, %r5;
	mov.u32 	%r6, %ctaid.y;
	shl.b32 	%r7, %r6, 1;
	mov.u32 	%r8, %tid.y;
	add.s32 	%r9, %r7, %r8;
	setp.gt.s32 	%p1, %r1, 3;
	setp.gt.u32 	%p2, %r9, 3;
	or.pred  	%p3, %p1, %p2;
	@%p3 bra 	$L__BB0_2;
	cvta.to.global.u64 	%rd3, %rd1;
	cvta.to.global.u64 	%rd4, %rd2;
	shl.b32 	%r10, %r9, 2;
	add.s32 	%r11, %r10, %r1;
	shl.b32 	%r12, %r1, 2;
	add.s32 	%r13, %r12, %r9;
	mul.wide.s32 	%rd5, %r11, 4;
	add.s64 	%rd6, %rd3, %rd5;
	ld.global.u32 	%r14, [%rd6];
	mul.wide.s32 	%rd7, %r13, 4;
	add.s64 	%rd8, %rd4, %rd7;
	st.global.u32 	[%rd8], %r14;
$L__BB0_2:
	ret;

}


// ===== COMPILED SASS (sm_100) =====

	.target	sm_100

	.elftype	@"ET_EXEC"


//--------------------- .note.nv.tkinfo           --------------------------
	.section	.note.nv.tkinfo,"",@"SHT_NOTE"
	.sectionflags	@"SHF_NOTE_NV_TKINFO"
	.tkinfo
        /*0018*/ 	.word	0x00000002
        /*0030*/ 	.string	""
        /*0030*/ 	.string	"ptxas"
        /*0030*/ 	.string	"Cuda compilation tools, release 13.0, V13.0.88"
        /*0030*/ 	.string	"Build cuda_13.0.r13.0/compiler.36424714_0"
        /*0030*/ 	.string	"-arch sm_100 -m 64 "



//--------------------- .note.nv.cuinfo           --------------------------
	.section	.note.nv.cuinfo,"",@"SHT_NOTE"
	.sectionflags	@"SHF_NOTE_NV_CUINFO"
        /*0018*/ 	.short	0x0002
        /*001a*/ 	.short	0x0064
        /*001c*/ 	.short	0x0082
	.zero		2


//--------------------- .nv.info                  --------------------------
	.section	.nv.info,"",@"SHT_CUDA_INFO"
	.align	4


	//----- nvinfo : EIATTR_REGCOUNT
	.align		4
        /*0000*/ 	.byte	0x04, 0x2f
        /*0002*/ 	.short	(.L_1 - .L_0)
	.align		4
.L_0:
        /*0004*/ 	.word	index@(_Z14blockTransposePiS_)
        /*0008*/ 	.word	0x0000000a


	//----- nvinfo : EIATTR_FRAME_SIZE
	.align		4
.L_1:
        /*000c*/ 	.byte	0x04, 0x11
        /*000e*/ 	.short	(.L_3 - .L_2)
	.align		4
.L_2:
        /*0010*/ 	.word	index@(_Z14blockTransposePiS_)
        /*0014*/ 	.word	0x00000000


	//----- nvinfo : EIATTR_MIN_STACK_SIZE
	.align		4
.L_3:
        /*0018*/ 	.byte	0x04, 0x12
        /*001a*/ 	.short	(.L_5 - .L_4)
	.align		4
.L_4:
        /*001c*/ 	.word	index@(_Z14blockTransposePiS_)
        /*0020*/ 	.word	0x00000000
.L_5:


//--------------------- .nv.compat                --------------------------
	.section	.nv.compat,"",@"SHT_CUDA_COMPAT_INFO"
	.align	4
        /*0000*/ 	.byte	0x02, 0x09, 0x00, 0x00, 0x02, 0x02, 0x01, 0x00, 0x02, 0x05, 0x05, 0x00, 0x03, 0x07, 0x01, 0x01
        /*0010*/ 	.byte	0x02, 0x03, 0x00, 0x00, 0x02, 0x06, 0x01, 0x00, 0x04, 0x0b, 0x08, 0x00, 0x09, 0x00, 0x00, 0x00
        /*0020*/ 	.byte	0x00, 0x00, 0x00, 0x00


//--------------------- .nv.info._Z14blockTransposePiS_ --------------------------
	.section	.nv.info._Z14blockTransposePiS_,"",@"SHT_CUDA_INFO"
	.sectionflags	@""
	.align	4


	//----- nvinfo : EIATTR_CUDA_API_VERSION
	.align		4
        /*0000*/ 	.byte	0x04, 0x37
        /*0002*/ 	.short	(.L_7 - .L_6)
.L_6:
        /*0004*/ 	.word	0x00000082


	//----- nvinfo : EIATTR_KPARAM_INFO
	.align		4
.L_7:
        /*0008*/ 	.byte	0x04, 0x17
        /*000a*/ 	.short	(.L_9 - .L_8)
.L_8:
        /*000c*/ 	.word	0x00000000
        /*0010*/ 	.short	0x0001
        /*0012*/ 	.short	0x0008
        /*0014*/ 	.byte	0x00, 0xf5, 0x21, 0x00


	//----- nvinfo : EIATTR_KPARAM_INFO
	.align		4
.L_9:
        /*0018*/ 	.byte	0x04, 0x17
        /*001a*/ 	.short	(.L_11 - .L_10)
.L_10:
        /*001c*/ 	.word	0x00000000
        /*0020*/ 	.short	0x0000
        /*0022*/ 	.short	0x0000
        /*0024*/ 	.byte	0x00, 0xf5, 0x21, 0x00


	//----- nvinfo : EIATTR_SPARSE_MMA_MASK
	.align		4
.L_11:
        /*0028*/ 	.byte	0x03, 0x50
        /*002a*/ 	.short	0x0000


	//----- nvinfo : EIATTR_MAXREG_COUNT
	.align		4
        /*002c*/ 	.byte	0x03, 0x1b
        /*002e*/ 	.short	0x00ff


	//----- nvinfo : EIATTR_MERCURY_ISA_VERSION
	.align		4
        /*0030*/ 	.byte	0x03, 0x5f
        /*0032*/ 	.short	0x0101


	//----- nvinfo : EIATTR_VRC_CTA_INIT_COUNT
	.align		4
        /*0034*/ 	.byte	0x02, 0x4a
	.zero		1
	.zero		1


	//----- nvinfo : EIATTR_EXIT_INSTR_OFFSETS
	.align		4
        /*0038*/ 	.byte	0x04, 0x1c
        /*003a*/ 	.short	(.L_13 - .L_12)


	//   ....[0]....
.L_12:
        /*003c*/ 	.word	0x00000090


	//   ....[1]....
        /*0040*/ 	.word	0x00000130


	//----- nvinfo : EIATTR_CBANK_PARAM_SIZE
	.align		4
.L_13:
        /*0044*/ 	.byte	0x03, 0x19
        /*0046*/ 	.short	0x0010


	//----- nvinfo : EIATTR_PARAM_CBANK
	.align		4
        /*0048*/ 	.byte	0x04, 0x0a
        /*004a*/ 	.short	(.L_15 - .L_14)
	.align		4
.L_14:
        /*004c*/ 	.word	index@(.nv.constant0._Z14blockTransposePiS_)
        /*0050*/ 	.short	0x0380
        /*0052*/ 	.short	0x0010


	//----- nvinfo : EIATTR_SW_WAR
	.align		4
.L_15:
        /*0054*/ 	.byte	0x04, 0x36
        /*0056*/ 	.short	(.L_17 - .L_16)
.L_16:
        /*0058*/ 	.word	0x00000008
.L_17:


//--------------------- .nv.callgraph             --------------------------
	.section	.nv.callgraph,"",@"SHT_CUDA_CALLGRAPH"
	.align	4
	.sectionentsize	8
	.align		4
        /*0000*/ 	.word	0x00000000
	.align		4
        /*0004*/ 	.word	0xffffffff
	.align		4
        /*0008*/ 	.word	0x00000000
	.align		4
        /*000c*/ 	.word	0xfffffffe
	.align		4
        /*0010*/ 	.word	0x00000000
	.align		4
        /*0014*/ 	.word	0xfffffffd
	.align		4
        /*0018*/ 	.word	0x00000000
	.align		4
        /*001c*/ 	.word	0xfffffffc


//--------------------- .text._Z14blockTransposePiS_ --------------------------
	.section	.text._Z14blockTransposePiS_,"ax",@progbits
	.align	128
        .global         _Z14blockTransposePiS_
        .type           _Z14blockTransposePiS_,@function
        .size           _Z14blockTransposePiS_,(.L_x_1 - _Z14blockTransposePiS_)
        .other          _Z14blockTransposePiS_,@"STO_CUDA_ENTRY STV_DEFAULT"
_Z14blockTransposePiS_:
.text._Z14blockTransposePiS_:
[----:B------:R-:W-:Y:S01]  /*0000*/  LDC R1, c[0x0][0x37c] ;  /* 0x0000df00ff017b82 */ /* 0x000fe20000000800 */
[----:B------:R-:W0:Y:S01]  /*0010*/  S2R R7, SR_CTAID.Y ;  /* 0x0000000000077919 */ /* 0x000e220000002600 */
[----:B------:R-:W0:Y:S01]  /*0020*/  S2R R2, SR_TID.Y ;  /* 0x0000000000027919 */ /* 0x000e220000002200 */
[----:B------:R-:W1:Y:S01]  /*0030*/  S2R R0, SR_CTAID.X ;  /* 0x0000000000007919 */ /* 0x000e620000002500 */
[----:B------:R-:W1:Y:S01]  /*0040*/  S2R R3, SR_TID.X ;  /* 0x0000000000037919 */ /* 0x000e620000002100 */
[----:B0-----:R-:W-:-:S05]  /*0050*/  IMAD R7, R7, 0x2, R2 ;  /* 0x0000000207077824 */ /* 0x001fca00078e0202 */
[----:B------:R-:W-:Y:S01]  /*0060*/  ISETP.GT.U32.AND P0, PT, R7, 0x3, PT ;  /* 0x000000030700780c */ /* 0x000fe20003f04070 */
[----:B-1----:R-:W-:-:S05]  /*0070*/  IMAD R0, R0, 0x2, R3 ;  /* 0x0000000200007824 */ /* 0x002fca00078e0203 */
[----:B------:R-:W-:-:S13]  /*0080*/  ISETP.GT.OR P0, PT, R0, 0x3, P0 ;  /* 0x000000030000780c */ /* 0x000fda0000704670 */
[----:B------:R-:W-:Y:S05]  /*0090*/  @P0 EXIT ;  /* 0x000000000000094d */ /* 0x000fea0003800000 */
[----:B------:R-:W0:Y:S01]  /*00a0*/  LDC.64 R2, c[0x0][0x380] ;  /* 0x0000e000ff027b82 */ /* 0x000e220000000a00 */
[----:B------:R-:W1:Y:S01]  /*00b0*/  LDCU.64 UR4, c[0x0][0x358] ;  /* 0x00006b00ff0477ac */ /* 0x000e620008000a00 */
[----:B------:R-:W-:-:S05]  /*00c0*/  LEA R5, R7, R0, 0x2 ;  /* 0x0000000007057211 */ /* 0x000fca00078e10ff */
[----:B0-----:R-:W-:Y:S02]  /*00d0*/  IMAD.WIDE R2, R5, 0x4, R2 ;  /* 0x0000000405027825 */ /* 0x001fe400078e0202 */
[----:B------:R-:W0:Y:S04]  /*00e0*/  LDC.64 R4, c[0x0][0x388] ;  /* 0x0000e200ff047b82 */ /* 0x000e280000000a00 */
[----:B-1----:R-:W2:Y:S01]  /*00f0*/  LDG.E R3, desc[UR4][R2.64] ;  /* 0x0000000402037981 */ /* 0x002ea2000c1e1900 */
[----:B------:R-:W-:-:S05]  /*0100*/  LEA R7, R0, R7, 0x2 ;  /* 0x0000000700077211 */ /* 0x000fca00078e10ff */
[----:B0-----:R-:W-:-:S05]  /*0110*/  IMAD.WIDE R4, R7, 0x4, R4 ;  /* 0x0000000407047825 */ /* 0x001fca00078e0204 */
[----:B--2---:R-:W-:Y:S01]  /*0120*/  STG.E desc[UR4][R4.64], R3 ;  /* 0x0000000304007986 */ /* 0x004fe2000c101904 */
[----:B------:R-:W-:Y:S05]  /*0130*/  EXIT ;  /* 0x000000000000794d */ /* 0x000fea0003800000 */
.L_x_0:
[----:B------:R-:W-:-:S00]  /*0140*/  BRA `(.L_x_0) ;  /* 0xfffffffc00fc7947 */ /* 0x000fc0000383ffff */
[----:B------:R-:W-:-:S00]  /*0150*/  NOP ;  /* 0x0000000000007918 */ /* 0x000fc00000000000 */
        /* <DEDUP_REMOVED lines=10> */
.L_x_1:


//--------------------- .nv.shared.reserved.0     --------------------------
	.section	.nv.shared.reserved.0,"aw",@nobits
	.weak		__nv_reservedSMEM_offset_0_alias
	.size		__nv_reservedSMEM_offset_0_alias, 0, 64
	.other		__nv_reservedSMEM_offset_0_alias,@"STO_CUDA_RESERVED_SHARED STV_DEFAULT"
__nv_reservedSMEM_offset_0_alias:
	.zero		0
	.zero		64


//--------------------- .nv.constant0._Z14blockTransposePiS_ --------------------------
	.section	.nv.constant0._Z14blockTransposePiS_,"a",@progbits
	.sectionflags	@""
	.align	4
.nv.constant0._Z14blockTransposePiS_:
	.zero		912


//--------------------- SYMBOLS --------------------------

	.type		.nv.reservedSmem.offset0,@object
	.size		.nv.reservedSmem.offset0,0x4
